//
// Generated by NVIDIA NVVM Compiler
//
// Compiler Build ID: CL-36424714
// Cuda compilation tools, release 13.0, V13.0.88
// Based on NVVM 20.0.0
//

.version 9.0
.target sm_100
.address_size 64

	// .globl	_Z9vectorRevPiS_i

.visible .entry _Z9vectorRevPiS_i(
	.param .u64 .ptr .align 1 _Z9vectorRevPiS_i_param_0,
	.param .u64 .ptr .align 1 _Z9vectorRevPiS_i_param_1,
	.param .u32 _Z9vectorRevPiS_i_param_2
)
{
	.reg .b32 	%r<8>;
	.reg .b64 	%rd<9>;

	ld.param.u64 	%rd1, [_Z9vectorRevPiS_i_param_0];
	ld.param.u64 	%rd2, [_Z9vectorRevPiS_i_param_1];
	ld.param.u32 	%r1, [_Z9vectorRevPiS_i_param_2];
	cvta.to.global.u64 	%rd3, %rd1;
	cvta.to.global.u64 	%rd4, %rd2;
	mov.u32 	%r2, %ntid.x;
	mov.u32 	%r3, %ctaid.x;
	mov.u32 	%r4, %tid.x;
	mad.lo.s32 	%r5, %r2, %r3, %r4;
	sub.s32 	%r6, %r1, %r5;
	mul.wide.s32 	%rd5, %r6, 4;
	add.s64 	%rd6, %rd4, %rd5;
	ld.global.u32 	%r7, [%rd6];
	mul.wide.s32 	%rd7, %r5, 4;
	add.s64 	%rd8, %rd3, %rd7;
	st.global.u32 	[%rd8], %r7;
	ret;

}


// ===== COMPILED SASS (sm_100) =====

	.target	sm_100

	.elftype	@"ET_EXEC"


//--------------------- .note.nv.tkinfo           --------------------------
	.section	.note.nv.tkinfo,"",@"SHT_NOTE"
	.sectionflags	@"SHF_NOTE_NV_TKINFO"
	.tkinfo
        /*0018*/ 	.word	0x00000002
        /*0030*/ 	.string	""
        /*0030*/ 	.string	"ptxas"
        /*0030*/ 	.string	"Cuda compilation tools, release 13.0, V13.0.88"
        /*0030*/ 	.string	"Build cuda_13.0.r13.0/compiler.36424714_0"
        /*0030*/ 	.string	"-arch sm_100 -m 64 "



//--------------------- .note.nv.cuinfo           --------------------------
	.section	.note.nv.cuinfo,"",@"SHT_NOTE"
	.sectionflags	@"SHF_NOTE_NV_CUINFO"
        /*0018*/ 	.short	0x0002
        /*001a*/ 	.short	0x0064
        /*001c*/ 	.short	0x0082
	.zero		2


//--------------------- .nv.info                  --------------------------
	.section	.nv.info,"",@"SHT_CUDA_INFO"
	.align	4


	//----- nvinfo : EIATTR_REGCOUNT
	.align		4
        /*0000*/ 	.byte	0x04, 0x2f
        /*0002*/ 	.short	(.L_1 - .L_0)
	.align		4
.L_0:
        /*0004*/ 	.word	index@(_Z9vectorRevPiS_i)
        /*0008*/ 	.word	0x0000000a


	//----- nvinfo : EIATTR_FRAME_SIZE
	.align		4
.L_1:
        /*000c*/ 	.byte	0x04, 0x11
        /*000e*/ 	.short	(.L_3 - .L_2)
	.align		4
.L_2:
        /*0010*/ 	.word	index@(_Z9vectorRevPiS_i)
        /*0014*/ 	.word	0x00000000


	//----- nvinfo : EIATTR_MIN_STACK_SIZE
	.align		4
.L_3:
        /*0018*/ 	.byte	0x04, 0x12
        /*001a*/ 	.short	(.L_5 - .L_4)
	.align		4
.L_4:
        /*001c*/ 	.word	index@(_Z9vectorRevPiS_i)
        /*0020*/ 	.word	0x00000000
.L_5:


//--------------------- .nv.compat                --------------------------
	.section	.nv.compat,"",@"SHT_CUDA_COMPAT_INFO"
	.align	4
        /*0000*/ 	.byte	0x02, 0x09, 0x00, 0x00, 0x02, 0x02, 0x01, 0x00, 0x02, 0x05, 0x05, 0x00, 0x03, 0x07, 0x01, 0x01
        /*0010*/ 	.byte	0x02, 0x03, 0x00, 0x00, 0x02, 0x06, 0x01, 0x00, 0x04, 0x0b, 0x08, 0x00, 0x09, 0x00, 0x00, 0x00
        /*0020*/ 	.byte	0x00, 0x00, 0x00, 0x00


//--------------------- .nv.info._Z9vectorRevPiS_i --------------------------
	.section	.nv.info._Z9vectorRevPiS_i,"",@"SHT_CUDA_INFO"
	.sectionflags	@""
	.align	4


	//----- nvinfo : EIATTR_CUDA_API_VERSION
	.align		4
        /*0000*/ 	.byte	0x04, 0x37
        /*0002*/ 	.short	(.L_7 - .L_6)
.L_6:
        /*0004*/ 	.word	0x00000082


	//----- nvinfo : EIATTR_KPARAM_INFO
	.align		4
.L_7:
        /*0008*/ 	.byte	0x04, 0x17
        /*000a*/ 	.short	(.L_9 - .L_8)
.L_8:
        /*000c*/ 	.word	0x00000000
        /*0010*/ 	.short	0x0002
        /*0012*/ 	.short	0x0010
        /*0014*/ 	.byte	0x00, 0xf0, 0x11, 0x00


	//----- nvinfo : EIATTR_KPARAM_INFO
	.align		4
.L_9:
        /*0018*/ 	.byte	0x04, 0x17
        /*001a*/ 	.short	(.L_11 - .L_10)
.L_10:
        /*001c*/ 	.word	0x00000000
        /*0020*/ 	.short	0x0001
        /*0022*/ 	.short	0x0008
        /*0024*/ 	.byte	0x00, 0xf5, 0x21, 0x00


	//----- nvinfo : EIATTR_KPARAM_INFO
	.align		4
.L_11:
        /*0028*/ 	.byte	0x04, 0x17
        /*002a*/ 	.short	(.L_13 - .L_12)
.L_12:
        /*002c*/ 	.word	0x00000000
        /*0030*/ 	.short	0x0000
        /*0032*/ 	.short	0x0000
        /*0034*/ 	.byte	0x00, 0xf5, 0x21, 0x00


	//----- nvinfo : EIATTR_SPARSE_MMA_MASK
	.align		4
.L_13:
        /*0038*/ 	.byte	0x03, 0x50
        /*003a*/ 	.short	0x0000


	//----- nvinfo : EIATTR_MAXREG_COUNT
	.align		4
        /*003c*/ 	.byte	0x03, 0x1b
        /*003e*/ 	.short	0x00ff


	//----- nvinfo : EIATTR_MERCURY_ISA_VERSION
	.align		4
        /*0040*/ 	.byte	0x03, 0x5f
        /*0042*/ 	.short	0x0101


	//----- nvinfo : EIATTR_VRC_CTA_INIT_COUNT
	.align		4
        /*0044*/ 	.byte	0x02, 0x4a
	.zero		1
	.zero		1


	//----- nvinfo : EIATTR_EXIT_INSTR_OFFSETS
	.align		4
        /*0048*/ 	.byte	0x04, 0x1c
        /*004a*/ 	.short	(.L_15 - .L_14)


	//   ....[0]....
.L_14:
        /*004c*/ 	.word	0x000000e0


	//----- nvinfo : EIATTR_CBANK_PARAM_SIZE
	.align		4
.L_15:
        /*0050*/ 	.byte	0x03, 0x19
        /*0052*/ 	.short	0x0014


	//----- nvinfo : EIATTR_PARAM_CBANK
	.align		4
        /*0054*/ 	.byte	0x04, 0x0a
        /*0056*/ 	.short	(.L_17 - .L_16)
	.align		4
.L_16:
        /*0058*/ 	.word	index@(.nv.constant0._Z9vectorRevPiS_i)
        /*005c*/ 	.short	0x0380
        /*005e*/ 	.short	0x0014


	//----- nvinfo : EIATTR_SW_WAR
	.align		4
.L_17:
        /*0060*/ 	.byte	0x04, 0x36
        /*0062*/ 	.short	(.L_19 - .L_18)
.L_18:
        /*0064*/ 	.word	0x00000008
.L_19:


//--------------------- .nv.callgraph             --------------------------
	.section	.nv.callgraph,"",@"SHT_CUDA_CALLGRAPH"
	.align	4
	.sectionentsize	8
	.align		4
        /*0000*/ 	.word	0x00000000
	.align		4
        /*0004*/ 	.word	0xffffffff
	.align		4
        /*0008*/ 	.word	0x00000000
	.align		4
        /*000c*/ 	.word	0xfffffffe
	.align		4
        /*0010*/ 	.word	0x00000000
	.align		4
        /*0014*/ 	.word	0xfffffffd
	.align		4
        /*0018*/ 	.word	0x00000000
	.align		4
        /*001c*/ 	.word	0xfffffffc


//--------------------- .text._Z9vectorRevPiS_i   --------------------------
	.section	.text._Z9vectorRevPiS_i,"ax",@progbits
	.align	128
        .global         _Z9vectorRevPiS_i
        .type           _Z9vectorRevPiS_i,@function
        .size           _Z9vectorRevPiS_i,(.L_x_1 - _Z9vectorRevPiS_i)
        .other          _Z9vectorRevPiS_i,@"STO_CUDA_ENTRY STV_DEFAULT"
_Z9vectorRevPiS_i:
.text._Z9vectorRevPiS_i:
[----:B------:R-:W-:Y:S01]  /*0000*/  LDC R1, c[0x0][0x37c] ;  /* 0x0000df00ff017b82 */ /* 0x000fe20000000800 */
[----:B------:R-:W0:Y:S01]  /*0010*/  S2R R7, SR_CTAID.X ;  /* 0x0000000000077919 */ /* 0x000e220000002500 */
[----:B------:R-:W0:Y:S06]  /*0020*/  LDCU UR6, c[0x0][0x360] ;  /* 0x00006c00ff0677ac */ /* 0x000e2c0008000800 */
[----:B------:R-:W1:Y:S01]  /*0030*/  LDC.64 R2, c[0x0][0x388] ;  /* 0x0000e200ff027b82 */ /* 0x000e620000000a00 */
[----:B------:R-:W0:Y:S01]  /*0040*/  S2R R0, SR_TID.X ;  /* 0x0000000000007919 */ /* 0x000e220000002100 */
[----:B------:R-:W2:Y:S01]  /*0050*/  LDCU UR7, c[0x0][0x390] ;  /* 0x00007200ff0777ac */ /* 0x000ea20008000800 */
[----:B------:R-:W3:Y:S01]  /*0060*/  LDCU.64 UR4, c[0x0][0x358] ;  /* 0x00006b00ff0477ac */ /* 0x000ee20008000a00 */
[----:B0-----:R-:W-:-:S05]  /*0070*/  IMAD R7, R7, UR6, R0 ;  /* 0x0000000607077c24 */ /* 0x001fca000f8e0200 */
[----:B--2---:R-:W-:-:S05]  /*0080*/  IADD3 R5, PT, PT, -R7, UR7, RZ ;  /* 0x0000000707057c10 */ /* 0x004fca000fffe1ff */
[----:B-1----:R-:W-:Y:S02]  /*0090*/  IMAD.WIDE R2, R5, 0x4, R2 ;  /* 0x0000000405027825 */ /* 0x002fe400078e0202 */
[----:B------:R-:W0:Y:S04]  /*00a0*/  LDC.64 R4, c[0x0][0x380] ;  /* 0x0000e000ff047b82 */ /* 0x000e280000000a00 */
[----:B---3--:R-:W2:Y:S01]  /*00b0*/  LDG.E R3, desc[UR4][R2.64] ;  /* 0x0000000402037981 */ /* 0x008ea2000c1e1900 */
[----:B0-----:R-:W-:-:S05]  /*00c0*/  IMAD.WIDE R4, R7, 0x4, R4 ;  /* 0x0000000407047825 */ /* 0x001fca00078e0204 */
[----:B--2---:R-:W-:Y:S01]  /*00d0*/  STG.E desc[UR4][R4.64], R3 ;  /* 0x0000000304007986 */ /* 0x004fe2000c101904 */
[----:B------:R-:W-:Y:S05]  /*00e0*/  EXIT ;  /* 0x000000000000794d */ /* 0x000fea0003800000 */
.L_x_0:
[----:B------:R-:W-:-:S00]  /*00f0*/  BRA `(.L_x_0) ;  /* 0xfffffffc00fc7947 */ /* 0x000fc0000383ffff */
[----:B------:R-:W-:-:S00]  /*0100*/  NOP ;  /* 0x0000000000007918 */ /* 0x000fc00000000000 */
[----:B------:R-:W-:-:S00]  /*0110*/  NOP ;  /* 0x0000000000007918 */ /* 0x000fc00000000000 */
[----:B------:R-:W-:-:S00]  /*0120*/  NOP ;  /* 0x0000000000007918 */ /* 0x000fc00000000000 */
[----:B------:R-:W-:-:S00]  /*0130*/  NOP ;  /* 0x0000000000007918 */ /* 0x000fc00000000000 */
[----:B------:R-:W-:-:S00]  /*0140*/  NOP ;  /* 0x0000000000007918 */ /* 0x000fc00000000000 */
[----:B------:R-:W-:-:S00]  /*0150*/  NOP ;  /* 0x0000000000007918 */ /* 0x000fc00000000000 */
[----:B------:R-:W-:-:S00]  /*0160*/  NOP ;  /* 0x0000000000007918 */ /* 0x000fc00000000000 */
[----:B------:R-:W-:-:S00]  /*0170*/  NOP ;  /* 0x0000000000007918 */ /* 0x000fc00000000000 */
.L_x_1:


//--------------------- .nv.shared.reserved.0     --------------------------
	.section	.nv.shared.reserved.0,"aw",@nobits
	.weak		__nv_reservedSMEM_offset_0_alias
	.size		__nv_reservedSMEM_offset_0_alias, 0, 64
	.other		__nv_reservedSMEM_offset_0_alias,@"STO_CUDA_RESERVED_SHARED STV_DEFAULT"
__nv_reservedSMEM_offset_0_alias:
	.zero		0
	.zero		64


//--------------------- .nv.constant0._Z9vectorRevPiS_i --------------------------
	.section	.nv.constant0._Z9vectorRevPiS_i,"a",@progbits
	.sectionflags	@""
	.align	4
.nv.constant0._Z9vectorRevPiS_i:
	.zero		916


//--------------------- SYMBOLS --------------------------

	.type		.nv.reservedSmem.offset0,@object
	.size		.nv.reservedSmem.offset0,0x4
